	.headerflags	@"EF_CUDA_TEXMODE_UNIFIED EF_CUDA_64BIT_ADDRESS EF_CUDA_ACCELERATORS EF_CUDA_SM90 EF_CUDA_VIRTUAL_SM(EF_CUDA_SM90)"
	.elftype	@"ET_EXEC"


//--------------------- .nv.info                  --------------------------
	.section	.nv.info,"",@"SHT_CUDA_INFO"
	.align	4


	//----- nvinfo : EIATTR_REGCOUNT
	.align		4
        /*0000*/ 	.byte	0x04, 0x2f
        /*0002*/ 	.short	(.L_3 - .L_2)
	.align		4
.L_2:
        /*0004*/ 	.word	index@(triton_poi_fused__native_batch_norm_legit_no_training_add_relu_11)
        /*0008*/ 	.word	0x00000020


	//----- nvinfo : EIATTR_MIN_STACK_SIZE
	.align		4
.L_3:
        /*000c*/ 	.byte	0x04, 0x12
        /*000e*/ 	.short	(.L_5 - .L_4)
	.align		4
.L_4:
        /*0010*/ 	.word	index@(triton_poi_fused__native_batch_norm_legit_no_training_add_relu_11)
        /*0014*/ 	.word	0x00000000


	//----- nvinfo : EIATTR_FRAME_SIZE
	.align		4
.L_5:
        /*0018*/ 	.byte	0x04, 0x11
        /*001a*/ 	.short	(.L_7 - .L_6)
	.align		4
.L_6:
        /*001c*/ 	.word	index@(triton_poi_fused__native_batch_norm_legit_no_training_add_relu_11)
        /*0020*/ 	.word	0x00000000


	//----- nvinfo : EIATTR_MIN_STACK_SIZE
	.align		4
.L_7:
        /*0024*/ 	.byte	0x04, 0x12
        /*0026*/ 	.short	(.L_9 - .L_8)
	.align		4
.L_8:
        /*0028*/ 	.word	index@(triton_poi_fused__native_batch_norm_legit_no_training_add_relu_11)
        /*002c*/ 	.word	0x00000000
.L_9:


//--------------------- .nv.info.triton_poi_fused__native_batch_norm_legit_no_training_add_relu_11 --------------------------
	.section	.nv.info.triton_poi_fused__native_batch_norm_legit_no_training_add_relu_11,"",@"SHT_CUDA_INFO"
	.sectionflags	@""
	.align	4


	//----- nvinfo : EIATTR_CUDA_API_VERSION
	.align		4
        /*0000*/ 	.byte	0x04, 0x37
        /*0002*/ 	.short	(.L_11 - .L_10)
.L_10:
        /*0004*/ 	.word	0x0000007c


	//----- nvinfo : EIATTR_KPARAM_INFO
	.align		4
.L_11:
        /*0008*/ 	.byte	0x04, 0x17
        /*000a*/ 	.short	(.L_13 - .L_12)
.L_12:
        /*000c*/ 	.word	0x00000000
        /*0010*/ 	.short	0x000b
        /*0012*/ 	.short	0x0058
        /*0014*/ 	.byte	0x00, 0xf0, 0x11, 0x00


	//----- nvinfo : EIATTR_KPARAM_INFO
	.align		4
.L_13:
        /*0018*/ 	.byte	0x04, 0x17
        /*001a*/ 	.short	(.L_15 - .L_14)
.L_14:
        /*001c*/ 	.word	0x00000000
        /*0020*/ 	.short	0x000a
        /*0022*/ 	.short	0x0050
        /*0024*/ 	.byte	0x00, 0xf4, 0x21, 0x00


	//----- nvinfo : EIATTR_KPARAM_INFO
	.align		4
.L_15:
        /*0028*/ 	.byte	0x04, 0x17
        /*002a*/ 	.short	(.L_17 - .L_16)
.L_16:
        /*002c*/ 	.word	0x00000000
        /*0030*/ 	.short	0x0009
        /*0032*/ 	.short	0x0048
        /*0034*/ 	.byte	0x00, 0xf4, 0x21, 0x00


	//----- nvinfo : EIATTR_KPARAM_INFO
	.align		4
.L_17:
        /*0038*/ 	.byte	0x04, 0x17
        /*003a*/ 	.short	(.L_19 - .L_18)
.L_18:
        /*003c*/ 	.word	0x00000000
        /*0040*/ 	.short	0x0008
        /*0042*/ 	.short	0x0040
        /*0044*/ 	.byte	0x00, 0xf4, 0x21, 0x00


	//----- nvinfo : EIATTR_KPARAM_INFO
	.align		4
.L_19:
        /*0048*/ 	.byte	0x04, 0x17
        /*004a*/ 	.short	(.L_21 - .L_20)
.L_20:
        /*004c*/ 	.word	0x00000000
        /*0050*/ 	.short	0x0007
        /*0052*/ 	.short	0x0038
        /*0054*/ 	.byte	0x00, 0xf4, 0x21, 0x00


	//----- nvinfo : EIATTR_KPARAM_INFO
	.align		4
.L_21:
        /*0058*/ 	.byte	0x04, 0x17
        /*005a*/ 	.short	(.L_23 - .L_22)
.L_22:
        /*005c*/ 	.word	0x00000000
        /*0060*/ 	.short	0x0006
        /*0062*/ 	.short	0x0030
        /*0064*/ 	.byte	0x00, 0xf4, 0x21, 0x00


	//----- nvinfo : EIATTR_KPARAM_INFO
	.align		4
.L_23:
        /*0068*/ 	.byte	0x04, 0x17
        /*006a*/ 	.short	(.L_25 - .L_24)
.L_24:
        /*006c*/ 	.word	0x00000000
        /*0070*/ 	.short	0x0005
        /*0072*/ 	.short	0x0028
        /*0074*/ 	.byte	0x00, 0xf4, 0x21, 0x00


	//----- nvinfo : EIATTR_KPARAM_INFO
	.align		4
.L_25:
        /*0078*/ 	.byte	0x04, 0x17
        /*007a*/ 	.short	(.L_27 - .L_26)
.L_26:
        /*007c*/ 	.word	0x00000000
        /*0080*/ 	.short	0x0004
        /*0082*/ 	.short	0x0020
        /*0084*/ 	.byte	0x00, 0xf4, 0x21, 0x00


	//----- nvinfo : EIATTR_KPARAM_INFO
	.align		4
.L_27:
        /*0088*/ 	.byte	0x04, 0x17
        /*008a*/ 	.short	(.L_29 - .L_28)
.L_28:
        /*008c*/ 	.word	0x00000000
        /*0090*/ 	.short	0x0003
        /*0092*/ 	.short	0x0018
        /*0094*/ 	.byte	0x00, 0xf4, 0x21, 0x00


	//----- nvinfo : EIATTR_KPARAM_INFO
	.align		4
.L_29:
        /*0098*/ 	.byte	0x04, 0x17
        /*009a*/ 	.short	(.L_31 - .L_30)
.L_30:
        /*009c*/ 	.word	0x00000000
        /*00a0*/ 	.short	0x0002
        /*00a2*/ 	.short	0x0010
        /*00a4*/ 	.byte	0x00, 0xf4, 0x21, 0x00


	//----- nvinfo : EIATTR_KPARAM_INFO
	.align		4
.L_31:
        /*00a8*/ 	.byte	0x04, 0x17
        /*00aa*/ 	.short	(.L_33 - .L_32)
.L_32:
        /*00ac*/ 	.word	0x00000000
        /*00b0*/ 	.short	0x0001
        /*00b2*/ 	.short	0x0008
        /*00b4*/ 	.byte	0x00, 0xf4, 0x21, 0x00


	//----- nvinfo : EIATTR_KPARAM_INFO
	.align		4
.L_33:
        /*00b8*/ 	.byte	0x04, 0x17
        /*00ba*/ 	.short	(.L_35 - .L_34)
.L_34:
        /*00bc*/ 	.word	0x00000000
        /*00c0*/ 	.short	0x0000
        /*00c2*/ 	.short	0x0000
        /*00c4*/ 	.byte	0x00, 0xf4, 0x21, 0x00


	//----- nvinfo : EIATTR_SPARSE_MMA_MASK
	.align		4
.L_35:
        /*00c8*/ 	.byte	0x03, 0x50
        /*00ca*/ 	.short	0x0000


	//----- nvinfo : EIATTR_MAXREG_COUNT
	.align		4
        /*00cc*/ 	.byte	0x03, 0x1b
        /*00ce*/ 	.short	0x00ff


	//----- nvinfo : EIATTR_EXIT_INSTR_OFFSETS
	.align		4
        /*00d0*/ 	.byte	0x04, 0x1c
        /*00d2*/ 	.short	(.L_37 - .L_36)


	//   ....[0]....
.L_36:
        /*00d4*/ 	.word	0x00000c90


	//----- nvinfo : EIATTR_REQNTID
	.align		4
.L_37:
        /*00d8*/ 	.byte	0x04, 0x10
        /*00da*/ 	.short	(.L_39 - .L_38)
.L_38:
        /*00dc*/ 	.word	0x00000080
        /*00e0*/ 	.word	0x00000001
        /*00e4*/ 	.word	0x00000001


	//----- nvinfo : EIATTR_CBANK_PARAM_SIZE
	.align		4
.L_39:
        /*00e8*/ 	.byte	0x03, 0x19
        /*00ea*/ 	.short	0x005c


	//----- nvinfo : EIATTR_PARAM_CBANK
	.align		4
        /*00ec*/ 	.byte	0x04, 0x0a
        /*00ee*/ 	.short	(.L_41 - .L_40)
	.align		4
.L_40:
        /*00f0*/ 	.word	index@(.nv.constant0.triton_poi_fused__native_batch_norm_legit_no_training_add_relu_11)
        /*00f4*/ 	.short	0x0210
        /*00f6*/ 	.short	0x005c


	//----- nvinfo : EIATTR_SW_WAR
	.align		4
.L_41:
        /*00f8*/ 	.byte	0x04, 0x36
        /*00fa*/ 	.short	(.L_43 - .L_42)
.L_42:
        /*00fc*/ 	.word	0x00000008
.L_43:


//--------------------- .nv.callgraph             --------------------------
	.section	.nv.callgraph,"",@"SHT_CUDA_CALLGRAPH"
	.align	4
	.sectionentsize	8
	.align		4
        /*0000*/ 	.word	0x00000000
	.align		4
        /*0004*/ 	.word	0xffffffff
	.align		4
        /*0008*/ 	.word	0x00000000
	.align		4
        /*000c*/ 	.word	0xfffffffe
	.align		4
        /*0010*/ 	.word	0x00000000
	.align		4
        /*0014*/ 	.word	0xfffffffd
	.align		4
        /*0018*/ 	.word	0x00000000
	.align		4
        /*001c*/ 	.word	0xfffffffc


//--------------------- .nv.constant4             --------------------------
	.section	.nv.constant4,"a",@progbits
	.align	8
	.align		8
.nv.constant4:
        /*0000*/ 	.dword	_$_str
	.align		8
        /*0008*/ 	.dword	_$_str_$_2


//--------------------- .text.triton_poi_fused__native_batch_norm_legit_no_training_add_relu_11 --------------------------
	.section	.text.triton_poi_fused__native_batch_norm_legit_no_training_add_relu_11,"ax",@progbits
	.align	128
        .global         triton_poi_fused__native_batch_norm_legit_no_training_add_relu_11
        .type           triton_poi_fused__native_batch_norm_legit_no_training_add_relu_11,@function
        .size           triton_poi_fused__native_batch_norm_legit_no_training_add_relu_11,(.L_x_1 - triton_poi_fused__native_batch_norm_legit_no_training_add_relu_11)
        .other          triton_poi_fused__native_batch_norm_legit_no_training_add_relu_11,@"STO_CUDA_ENTRY STV_DEFAULT"
triton_poi_fused__native_batch_norm_legit_no_training_add_relu_11:
.text.triton_poi_fused__native_batch_norm_legit_no_training_add_relu_11:
[----:B------:R-:W-:Y:S01]  /*0000*/  LDC R1, c[0x0][0x28] ;  /* 0x00000a00ff017b82 */ /* 0x000fe20000000800 */
[----:B------:R-:W1:Y:S07]  /*0010*/  S2R R0, SR_TID.X ;  /* 0x0000000000007919 */ /* 0x000e6e0000002100 */
[----:B------:R-:W2:Y:S01]  /*0020*/  LDC.64 R24, c[0x0][0x228] ;  /* 0x00008a00ff187b82 */ /* 0x000ea20000000a00 */
[----:B------:R-:W-:Y:S01]  /*0030*/  ULDC.64 UR4, c[0x0][0x208] ;  /* 0x0000820000047ab9 */ /* 0x000fe20000000a00 */
[----:B------:R-:W3:Y:S06]  /*0040*/  S2R R5, SR_CTAID.X ;  /* 0x0000000000057919 */ /* 0x000eec0000002500 */
[----:B------:R-:W4:Y:S08]  /*0050*/  LDC.64 R12, c[0x0][0x220] ;  /* 0x00008800ff0c7b82 */ /* 0x000f300000000a00 */
[----:B------:R-:W5:Y:S08]  /*0060*/  LDC.64 R18, c[0x0][0x218] ;  /* 0x00008600ff127b82 */ /* 0x000f700000000a00 */
[----:B------:R-:W5:Y:S01]  /*0070*/  LDC.64 R20, c[0x0][0x230] ;  /* 0x00008c00ff147b82 */ /* 0x000f620000000a00 */
[----:B-1----:R-:W-:-:S07]  /*0080*/  SHF.L.U32 R0, R0, 0x2, RZ ;  /* 0x0000000200007819 */ /* 0x002fce00000006ff */
[----:B------:R-:W1:Y:S01]  /*0090*/  LDC.64 R16, c[0x0][0x238] ;  /* 0x00008e00ff107b82 */ /* 0x000e620000000a00 */
[----:B---3--:R-:W-:Y:S02]  /*00a0*/  SHF.R.S32.HI R3, RZ, 0x15, R5 ;  /* 0x00000015ff037819 */ /* 0x008fe40000011405 */
[----:B------:R-:W-:Y:S02]  /*00b0*/  LOP3.LUT R0, R0, 0x1fc, RZ, 0xc0, !PT ;  /* 0x000001fc00007812 */ /* 0x000fe400078ec0ff */
[----:B------:R-:W-:Y:S02]  /*00c0*/  SGXT R3, R3, 0x1 ;  /* 0x000000010303781a */ /* 0x000fe40000000200 */
[----:B------:R-:W-:-:S04]  /*00d0*/  LEA R2, R5, R0, 0xa ;  /* 0x0000000005027211 */ /* 0x000fc800078e50ff */
[----:B------:R-:W-:-:S04]  /*00e0*/  LEA.HI R3, R3, R2, RZ, 0x8 ;  /* 0x0000000203037211 */ /* 0x000fc800078f40ff */
[----:B------:R-:W-:-:S04]  /*00f0*/  LOP3.LUT R3, R3, 0xffffff00, RZ, 0xc0, !PT ;  /* 0xffffff0003037812 */ /* 0x000fc800078ec0ff */
[----:B------:R-:W-:-:S05]  /*0100*/  IADD3 R0, R2, -R3, RZ ;  /* 0x8000000302007210 */ /* 0x000fca0007ffe0ff */
[----:B--2---:R-:W-:-:S06]  /*0110*/  IMAD.WIDE R24, R0, 0x4, R24 ;  /* 0x0000000400187825 */ /* 0x004fcc00078e0218 */
[----:B------:R-:W2:Y:S01]  /*0120*/  LDG.E.EL.128 R24, desc[UR4][R24.64] ;  /* 0x0000000418187981 */ /* 0x000ea2000c2e1d00 */
[----:B----4-:R-:W-:Y:S01]  /*0130*/  IMAD.WIDE R12, R0, 0x4, R12 ;  /* 0x00000004000c7825 */ /* 0x010fe200078e020c */
[----:B------:R-:W-:-:S03]  /*0140*/  HFMA2.MMA R28, -RZ, RZ, 1.625, 0 ;  /* 0x3e800000ff1c7435 */ /* 0x000fc600000001ff */
[----:B-----5:R-:W-:Y:S02]  /*0150*/  IMAD.WIDE R18, R2, 0x4, R18 ;  /* 0x0000000402127825 */ /* 0x020fe400078e0212 */
[----:B------:R-:W3:Y:S04]  /*0160*/  LDG.E.EL.128 R12, desc[UR4][R12.64] ;  /* 0x000000040c0c7981 */ /* 0x000ee8000c2e1d00 */
[----:B------:R-:W3:Y:S04]  /*0170*/  LDG.E.128 R8, desc[UR4][R18.64] ;  /* 0x0000000412087981 */ /* 0x000ee8000c1e1d00 */
[----:B------:R4:W5:Y:S01]  /*0180*/  LDG.E.128 R4, desc[UR4][R18.64+0x800] ;  /* 0x0008000412047981 */ /* 0x000962000c1e1d00 */
[----:B0-----:R-:W-:-:S04]  /*0190*/  IMAD.WIDE R20, R0, 0x4, R20 ;  /* 0x0000000400147825 */ /* 0x001fc800078e0214 */
[----:B-1----:R-:W-:Y:S02]  /*01a0*/  IMAD.WIDE R16, R0, 0x4, R16 ;  /* 0x0000000400107825 */ /* 0x002fe400078e0210 */
[----:B------:R-:W3:Y:S02]  /*01b0*/  LDG.E.EL.128 R20, desc[UR4][R20.64] ;  /* 0x0000000414147981 */ /* 0x000ee4000c2e1d00 */
[----:B--2---:R-:W-:-:S04]  /*01c0*/  FADD R3, R24, 9.9999997473787516356e-06 ;  /* 0x3727c5ac18037421 */ /* 0x004fc80000000000 */
[----:B------:R-:W0:Y:S02]  /*01d0*/  MUFU.SQRT R29, R3 ;  /* 0x00000003001d7308 */ /* 0x000e240000002000 */
[C---:B0-----:R-:W-:Y:S02]  /*01e0*/  FSETP.GT.AND P0, PT, R29.reuse, 8.50705917302346158658e+37, PT ;  /* 0x7e8000001d00780b */ /* 0x041fe40003f04000 */
[----:B------:R-:W-:-:S11]  /*01f0*/  FSETP.GEU.AND P1, PT, R29, 1.175494350822287508e-38, PT ;  /* 0x008000001d00780b */ /* 0x000fd60003f2e000 */
[----:B------:R-:W-:-:S04]  /*0200*/  @P0 FMUL R29, R29, 0.25 ;  /* 0x3e8000001d1d0820 */ /* 0x000fc80000400000 */
[----:B------:R-:W-:Y:S01]  /*0210*/  @!P1 FMUL R29, R29, 16777216 ;  /* 0x4b8000001d1d9820 */ /* 0x000fe20000400000 */
[----:B----4-:R-:W-:-:S05]  /*0220*/  FSEL R18, R28, 1, P0 ;  /* 0x3f8000001c127808 */ /* 0x010fca0000000000 */
[----:B------:R-:W0:Y:S01]  /*0230*/  MUFU.RCP R29, R29 ;  /* 0x0000001d001d7308 */ /* 0x000e220000001000 */
[----:B------:R-:W-:-:S04]  /*0240*/  @!P1 FMUL R18, R18, 16777216 ;  /* 0x4b80000012129820 */ /* 0x000fc80000400000 */
[----:B0-----:R-:W-:Y:S02]  /*0250*/  FMUL R3, R29, R18 ;  /* 0x000000121d037220 */ /* 0x001fe40000400000 */
[----:B------:R-:W2:Y:S01]  /*0260*/  LDG.E.EL.128 R16, desc[UR4][R16.64] ;  /* 0x0000000410107981 */ /* 0x000ea2000c2e1d00 */
[----:B------:R-:W-:-:S04]  /*0270*/  FADD R25, R25, 9.9999997473787516356e-06 ;  /* 0x3727c5ac19197421 */ /* 0x000fc80000000000 */
[----:B------:R-:W0:Y:S01]  /*0280*/  MUFU.SQRT R24, R25 ;  /* 0x0000001900187308 */ /* 0x000e220000002000 */
[----:B------:R-:W-:-:S07]  /*0290*/  FADD R26, R26, 9.9999997473787516356e-06 ;  /* 0x3727c5ac1a1a7421 */ /* 0x000fce0000000000 */
[----:B------:R-:W1:Y:S01]  /*02a0*/  MUFU.SQRT R26, R26 ;  /* 0x0000001a001a7308 */ /* 0x000e620000002000 */
[C---:B0-----:R-:W-:Y:S02]  /*02b0*/  FSETP.GT.AND P0, PT, R24.reuse, 8.50705917302346158658e+37, PT ;  /* 0x7e8000001800780b */ /* 0x041fe40003f04000 */
[----:B------:R-:W-:Y:S01]  /*02c0*/  FSETP.GEU.AND P3, PT, R24, 1.175494350822287508e-38, PT ;  /* 0x008000001800780b */ /* 0x000fe20003f6e000 */
[----:B------:R-:W-:-:S04]  /*02d0*/  FADD R27, R27, 9.9999997473787516356e-06 ;  /* 0x3727c5ac1b1b7421 */ /* 0x000fc80000000000 */
[----:B------:R-:W0:Y:S06]  /*02e0*/  MUFU.SQRT R29, R27 ;  /* 0x0000001b001d7308 */ /* 0x000e2c0000002000 */
[----:B------:R-:W-:Y:S01]  /*02f0*/  @P0 FMUL R24, R24, 0.25 ;  /* 0x3e80000018180820 */ /* 0x000fe20000400000 */
[----:B-1----:R-:W-:-:S03]  /*0300*/  FSETP.GT.AND P1, PT, R26, 8.50705917302346158658e+37, PT ;  /* 0x7e8000001a00780b */ /* 0x002fc60003f24000 */
[----:B------:R-:W-:Y:S01]  /*0310*/  @!P3 FMUL R24, R24, 16777216 ;  /* 0x4b8000001818b820 */ /* 0x000fe20000400000 */
[--C-:B---3--:R-:W-:Y:S01]  /*0320*/  FADD R8, R8, -R12.reuse ;  /* 0x8000000c08087221 */ /* 0x108fe20000000000 */
[----:B-----5:R-:W-:Y:S02]  /*0330*/  FADD R4, R4, -R12 ;  /* 0x8000000c04047221 */ /* 0x020fe40000000000 */
[----:B------:R-:W1:Y:S01]  /*0340*/  MUFU.RCP R12, R24 ;  /* 0x00000018000c7308 */ /* 0x000e620000001000 */
[----:B------:R-:W-:Y:S02]  /*0350*/  FSETP.GEU.AND P4, PT, R26, 1.175494350822287508e-38, PT ;  /* 0x008000001a00780b */ /* 0x000fe40003f8e000 */
[----:B------:R-:W-:Y:S02]  /*0360*/  FSEL R25, R28, 1, P0 ;  /* 0x3f8000001c197808 */ /* 0x000fe40000000000 */
[----:B0-----:R-:W-:Y:S01]  /*0370*/  FSETP.GT.AND P2, PT, R29, 8.50705917302346158658e+37, PT ;  /* 0x7e8000001d00780b */ /* 0x001fe20003f44000 */
[----:B------:R-:W-:-:S02]  /*0380*/  @P1 FMUL R26, R26, 0.25 ;  /* 0x3e8000001a1a1820 */ /* 0x000fc40000400000 */
[----:B------:R-:W-:Y:S01]  /*0390*/  @!P3 FMUL R25, R25, 16777216 ;  /* 0x4b8000001919b820 */ /* 0x000fe20000400000 */
[----:B------:R-:W-:Y:S01]  /*03a0*/  FMUL R8, R3, R8 ;  /* 0x0000000803087220 */ /* 0x000fe20000400000 */
[----:B------:R-:W-:Y:S01]  /*03b0*/  FSETP.GEU.AND P0, PT, R29, 1.175494350822287508e-38, PT ;  /* 0x008000001d00780b */ /* 0x000fe20003f0e000 */
[----:B------:R-:W-:-:S03]  /*03c0*/  FMUL R4, R3, R4 ;  /* 0x0000000403047220 */ /* 0x000fc60000400000 */
[----:B------:R-:W-:Y:S01]  /*03d0*/  @!P4 FMUL R26, R26, 16777216 ;  /* 0x4b8000001a1ac820 */ /* 0x000fe20000400000 */
[----:B-1----:R-:W-:Y:S02]  /*03e0*/  FMUL R12, R12, R25 ;  /* 0x000000190c0c7220 */ /* 0x002fe40000400000 */
[----:B------:R-:W0:Y:S01]  /*03f0*/  LDC.64 R24, c[0x0][0x250] ;  /* 0x00009400ff187b82 */ /* 0x000e220000000a00 */
[----:B------:R-:W-:Y:S01]  /*0400*/  @P2 FMUL R29, R29, 0.25 ;  /* 0x3e8000001d1d2820 */ /* 0x000fe20000400000 */
[----:B------:R-:W-:-:S04]  /*0410*/  FSEL R27, R28, 1, P1 ;  /* 0x3f8000001c1b7808 */ /* 0x000fc80000800000 */
[----:B------:R-:W-:Y:S01]  /*0420*/  @!P0 FMUL R29, R29, 16777216 ;  /* 0x4b8000001d1d8820 */ /* 0x000fe20000400000 */
[----:B------:R-:W-:Y:S01]  /*0430*/  @!P4 FMUL R27, R27, 16777216 ;  /* 0x4b8000001b1bc820 */ /* 0x000fe20000400000 */
[----:B0-----:R-:W-:-:S04]  /*0440*/  IMAD.WIDE R24, R0, 0x4, R24 ;  /* 0x0000000400187825 */ /* 0x001fc800078e0218 */
[C-C-:B--2---:R-:W-:Y:S02]  /*0450*/  FFMA R3, R20.reuse, R8, R16.reuse ;  /* 0x0000000814037223 */ /* 0x144fe40000000010 */
[----:B------:R-:W0:Y:S01]  /*0460*/  MUFU.RCP R8, R26 ;  /* 0x0000001a00087308 */ /* 0x000e220000001000 */
[----:B------:R-:W-:-:S07]  /*0470*/  FFMA R16, R20, R4, R16 ;  /* 0x0000000414107223 */ /* 0x000fce0000000010 */
[----:B------:R-:W1:Y:S01]  /*0480*/  MUFU.RCP R4, R29 ;  /* 0x0000001d00047308 */ /* 0x000e620000001000 */
[----:B0-----:R-:W-:Y:S01]  /*0490*/  FMUL R8, R8, R27 ;  /* 0x0000001b08087220 */ /* 0x001fe20000400000 */
[----:B------:R-:W-:-:S05]  /*04a0*/  FSEL R27, R28, 1, P2 ;  /* 0x3f8000001c1b7808 */ /* 0x000fca0001000000 */
[----:B------:R-:W-:-:S04]  /*04b0*/  @!P0 FMUL R27, R27, 16777216 ;  /* 0x4b8000001b1b8820 */ /* 0x000fc80000400000 */
[----:B-1----:R-:W-:Y:S02]  /*04c0*/  FMUL R4, R4, R27 ;  /* 0x0000001b04047220 */ /* 0x002fe40000400000 */
[----:B------:R-:W2:Y:S01]  /*04d0*/  LDG.E.EL.128 R24, desc[UR4][R24.64] ;  /* 0x0000000418187981 */ /* 0x000ea2000c2e1d00 */
[--C-:B------:R-:W-:Y:S01]  /*04e0*/  FADD R20, R5, -R13.reuse ;  /* 0x8000000d05147221 */ /* 0x100fe20000000000 */
[----:B------:R-:W-:Y:S01]  /*04f0*/  FADD R9, R9, -R13 ;  /* 0x8000000d09097221 */ /* 0x000fe20000000000 */
[----:B------:R-:W-:Y:S01]  /*0500*/  FADD R10, R10, -R14 ;  /* 0x8000000e0a0a7221 */ /* 0x000fe20000000000 */
[--C-:B------:R-:W-:Y:S01]  /*0510*/  FADD R11, R11, -R15.reuse ;  /* 0x8000000f0b0b7221 */ /* 0x100fe20000000000 */
[----:B------:R-:W-:Y:S01]  /*0520*/  FADD R7, R7, -R15 ;  /* 0x8000000f07077221 */ /* 0x000fe20000000000 */
[----:B--2---:R-:W-:Y:S01]  /*0530*/  FADD R5, R24, 9.9999997473787516356e-06 ;  /* 0x3727c5ac18057421 */ /* 0x004fe20000000000 */
[----:B------:R-:W-:-:S05]  /*0540*/  FADD R13, R25, 9.9999997473787516356e-06 ;  /* 0x3727c5ac190d7421 */ /* 0x000fca0000000000 */
[----:B------:R-:W0:Y:S08]  /*0550*/  MUFU.SQRT R5, R5 ;  /* 0x0000000500057308 */ /* 0x000e300000002000 */
[----:B------:R-:W1:Y:S01]  /*0560*/  MUFU.SQRT R13, R13 ;  /* 0x0000000d000d7308 */ /* 0x000e620000002000 */
[----:B------:R-:W-:Y:S01]  /*0570*/  FADD R27, R27, 9.9999997473787516356e-06 ;  /* 0x3727c5ac1b1b7421 */ /* 0x000fe20000000000 */
[----:B------:R-:W-:Y:S01]  /*0580*/  FADD R26, R26, 9.9999997473787516356e-06 ;  /* 0x3727c5ac1a1a7421 */ /* 0x000fe20000000000 */
[----:B------:R-:W-:Y:S01]  /*0590*/  FADD R24, R6, -R14 ;  /* 0x8000000e06187221 */ /* 0x000fe20000000000 */
[----:B0-----:R-:W-:-:S04]  /*05a0*/  FSETP.GT.AND P6, PT, R5, 8.50705917302346158658e+37, PT ;  /* 0x7e8000000500780b */ /* 0x001fc80003fc4000 */
[----:B------:R-:W0:Y:S01]  /*05b0*/  MUFU.SQRT R6, R27 ;  /* 0x0000001b00067308 */ /* 0x000e220000002000 */
[----:B------:R-:W-:Y:S02]  /*05c0*/  FSETP.GEU.AND P5, PT, R5, 1.175494350822287508e-38, PT ;  /* 0x008000000500780b */ /* 0x000fe40003fae000 */
[----:B-1----:R-:W-:-:S05]  /*05d0*/  FSETP.GT.AND P4, PT, R13, 8.50705917302346158658e+37, PT ;  /* 0x7e8000000d00780b */ /* 0x002fca0003f84000 */
[----:B------:R1:W2:Y:S01]  /*05e0*/  MUFU.SQRT R14, R26 ;  /* 0x0000001a000e7308 */ /* 0x0002a20000002000 */
[----:B------:R-:W-:Y:S01]  /*05f0*/  FSETP.GEU.AND P1, PT, R13, 1.175494350822287508e-38, PT ;  /* 0x008000000d00780b */ /* 0x000fe20003f2e000 */
[----:B------:R-:W-:-:S04]  /*0600*/  @P6 FMUL R5, R5, 0.25 ;  /* 0x3e80000005056820 */ /* 0x000fc80000400000 */
[----:B------:R-:W-:Y:S01]  /*0610*/  @!P5 FMUL R5, R5, 16777216 ;  /* 0x4b8000000505d820 */ /* 0x000fe20000400000 */
[----:B0-----:R-:W-:Y:S01]  /*0620*/  FSETP.GT.AND P2, PT, R6, 8.50705917302346158658e+37, PT ;  /* 0x7e8000000600780b */ /* 0x001fe20003f44000 */
[C---:B-1----:R-:W-:Y:S01]  /*0630*/  FMUL R26, R12.reuse, R9 ;  /* 0x000000090c1a7220 */ /* 0x042fe20000400000 */
[----:B------:R-:W-:Y:S01]  /*0640*/  @P4 FMUL R13, R13, 0.25 ;  /* 0x3e8000000d0d4820 */ /* 0x000fe20000400000 */
[----:B------:R0:W1:Y:S01]  /*0650*/  MUFU.RCP R9, R5 ;  /* 0x0000000500097308 */ /* 0x0000620000001000 */
[----:B------:R-:W-:Y:S01]  /*0660*/  FMUL R12, R12, R20 ;  /* 0x000000140c0c7220 */ /* 0x000fe20000400000 */
[C---:B--2---:R-:W-:Y:S02]  /*0670*/  FSETP.GT.AND P3, PT, R14.reuse, 8.50705917302346158658e+37, PT ;  /* 0x7e8000000e00780b */ /* 0x044fe40003f64000 */
[----:B------:R-:W-:Y:S01]  /*0680*/  @!P1 FMUL R13, R13, 16777216 ;  /* 0x4b8000000d0d9820 */ /* 0x000fe20000400000 */
[----:B------:R-:W-:Y:S01]  /*0690*/  FSETP.GEU.AND P0, PT, R14, 1.175494350822287508e-38, PT ;  /* 0x008000000e00780b */ /* 0x000fe20003f0e000 */
[----:B------:R-:W-:Y:S01]  /*06a0*/  FFMA R20, R21, R26, R17 ;  /* 0x0000001a15147223 */ /* 0x000fe20000000011 */
[----:B0-----:R-:W-:-:S02]  /*06b0*/  FSEL R5, R28, 1, P6 ;  /* 0x3f8000001c057808 */ /* 0x001fc40003000000 */
[----:B------:R-:W-:Y:S01]  /*06c0*/  FSETP.GEU.AND P6, PT, R6, 1.175494350822287508e-38, PT ;  /* 0x008000000600780b */ /* 0x000fe20003fce000 */
[----:B------:R-:W-:Y:S01]  /*06d0*/  FFMA R21, R21, R12, R17 ;  /* 0x0000000c15157223 */ /* 0x000fe20000000011 */
[----:B------:R0:W2:Y:S01]  /*06e0*/  MUFU.RCP R27, R13 ;  /* 0x0000000d001b7308 */ /* 0x0000a20000001000 */
[C---:B------:R-:W-:Y:S01]  /*06f0*/  FMUL R15, R8.reuse, R24 ;  /* 0x00000018080f7220 */ /* 0x040fe20000400000 */
[----:B------:R-:W-:Y:S01]  /*0700*/  FMUL R25, R8, R10 ;  /* 0x0000000a08197220 */ /* 0x000fe20000400000 */
[----:B------:R-:W-:Y:S02]  /*0710*/  FMUL R24, R4, R11 ;  /* 0x0000000b04187220 */ /* 0x000fe40000400000 */
[----:B------:R-:W3:Y:S01]  /*0720*/  LDC.64 R10, c[0x0][0x240] ;  /* 0x00009000ff0a7b82 */ /* 0x000ee20000000a00 */
[----:B------:R-:W-:Y:S01]  /*0730*/  @P2 FMUL R6, R6, 0.25 ;  /* 0x3e80000006062820 */ /* 0x000fe20000400000 */
[----:B------:R-:W-:-:S06]  /*0740*/  @P3 FMUL R14, R14, 0.25 ;  /* 0x3e8000000e0e3820 */ /* 0x000fcc0000400000 */
[----:B0-----:R-:W0:Y:S01]  /*0750*/  LDC.64 R12, c[0x0][0x248] ;  /* 0x00009200ff0c7b82 */ /* 0x001e220000000a00 */
[----:B------:R-:W-:Y:S01]  /*0760*/  @!P6 FMUL R6, R6, 16777216 ;  /* 0x4b8000000606e820 */ /* 0x000fe20000400000 */
[----:B------:R-:W-:-:S04]  /*0770*/  @!P0 FMUL R14, R14, 16777216 ;  /* 0x4b8000000e0e8820 */ /* 0x000fc80000400000 */
[----:B------:R3:W4:Y:S01]  /*0780*/  MUFU.RCP R26, R14 ;  /* 0x0000000e001a7308 */ /* 0x0007220000001000 */
[----:B------:R-:W-:Y:S01]  /*0790*/  FMUL R17, R4, R7 ;  /* 0x0000000704117220 */ /* 0x000fe20000400000 */
[C-C-:B------:R-:W-:Y:S01]  /*07a0*/  FFMA R25, R22.reuse, R25, R18.reuse ;  /* 0x0000001916197223 */ /* 0x140fe20000000012 */
[----:B------:R-:W-:-:S05]  /*07b0*/  FFMA R18, R22, R15, R18 ;  /* 0x0000000f16127223 */ /* 0x000fca0000000012 */
[----:B------:R-:W5:Y:S01]  /*07c0*/  MUFU.RCP R6, R6 ;  /* 0x0000000600067308 */ /* 0x000f620000001000 */
[----:B------:R-:W-:Y:S01]  /*07d0*/  @!P5 FMUL R5, R5, 16777216 ;  /* 0x4b8000000505d820 */ /* 0x000fe20000400000 */
[C---:B------:R-:W-:Y:S02]  /*07e0*/  FSEL R7, R28.reuse, 1, P4 ;  /* 0x3f8000001c077808 */ /* 0x040fe40002000000 */
[C---:B------:R-:W-:Y:S02]  /*07f0*/  FSEL R4, R28.reuse, 1, P3 ;  /* 0x3f8000001c047808 */ /* 0x040fe40001800000 */
[----:B------:R-:W-:Y:S01]  /*0800*/  FSEL R22, R28, 1, P2 ;  /* 0x3f8000001c167808 */ /* 0x000fe20001000000 */
[----:B-1----:R-:W-:Y:S01]  /*0810*/  FMUL R28, R9, R5 ;  /* 0x00000005091c7220 */ /* 0x002fe20000400000 */
[----:B------:R-:W-:Y:S01]  /*0820*/  @!P1 FMUL R7, R7, 16777216 ;  /* 0x4b80000007079820 */ /* 0x000fe20000400000 */
[----:B------:R-:W-:Y:S01]  /*0830*/  @!P0 FMUL R4, R4, 16777216 ;  /* 0x4b80000004048820 */ /* 0x000fe20000400000 */
[----:B0-----:R-:W-:-:S04]  /*0840*/  IMAD.WIDE R8, R0, 0x4, R12 ;  /* 0x0000000400087825 */ /* 0x001fc800078e020c */
[----:B------:R-:W-:Y:S01]  /*0850*/  @!P6 FMUL R22, R22, 16777216 ;  /* 0x4b8000001616e820 */ /* 0x000fe20000400000 */
[----:B---3--:R-:W-:-:S04]  /*0860*/  IMAD.WIDE R14, R2, 0x4, R10 ;  /* 0x00000004020e7825 */ /* 0x008fc800078e020a */
[----:B--2---:R-:W-:Y:S01]  /*0870*/  FMUL R27, R27, R7 ;  /* 0x000000071b1b7220 */ /* 0x004fe20000400000 */
[----:B----4-:R-:W-:Y:S01]  /*0880*/  FMUL R26, R26, R4 ;  /* 0x000000041a1a7220 */ /* 0x010fe20000400000 */
[----:B-----5:R-:W-:Y:S01]  /*0890*/  FMUL R22, R6, R22 ;  /* 0x0000001606167220 */ /* 0x020fe20000400000 */
[----:B------:R-:W2:Y:S04]  /*08a0*/  LDG.E.EL.128 R8, desc[UR4][R8.64] ;  /* 0x0000000408087981 */ /* 0x000ea8000c2e1d00 */
[----:B------:R-:W2:Y:S04]  /*08b0*/  LDG.E.128 R4, desc[UR4][R14.64] ;  /* 0x000000040e047981 */ /* 0x000ea8000c1e1d00 */
[----:B------:R-:W3:Y:S01]  /*08c0*/  LDG.E.128 R12, desc[UR4][R14.64+0x800] ;  /* 0x000800040e0c7981 */ /* 0x000ee2000c1e1d00 */
[----:B--2---:R-:W-:Y:S01]  /*08d0*/  FADD R4, R4, -R8 ;  /* 0x8000000804047221 */ /* 0x004fe20000000000 */
[--C-:B------:R-:W-:Y:S01]  /*08e0*/  FADD R5, R5, -R9.reuse ;  /* 0x8000000905057221 */ /* 0x100fe20000000000 */
[----:B------:R-:W-:Y:S01]  /*08f0*/  FADD R6, R6, -R10 ;  /* 0x8000000a06067221 */ /* 0x000fe20000000000 */
[----:B---3--:R-:W-:Y:S01]  /*0900*/  FADD R8, R12, -R8 ;  /* 0x800000080c087221 */ /* 0x008fe20000000000 */
[----:B------:R-:W-:Y:S01]  /*0910*/  FADD R9, R13, -R9 ;  /* 0x800000090d097221 */ /* 0x000fe20000000000 */
[----:B------:R-:W-:Y:S01]  /*0920*/  FADD R10, R14, -R10 ;  /* 0x8000000a0e0a7221 */ /* 0x000fe20000000000 */
[C---:B------:R-:W-:Y:S01]  /*0930*/  FMUL R13, R28.reuse, R4 ;  /* 0x000000041c0d7220 */ /* 0x040fe20000400000 */
[C---:B------:R-:W-:Y:S01]  /*0940*/  FMUL R14, R27.reuse, R5 ;  /* 0x000000051b0e7220 */ /* 0x040fe20000400000 */
[----:B------:R-:W-:Y:S01]  /*0950*/  FMUL R28, R28, R8 ;  /* 0x000000081c1c7220 */ /* 0x000fe20000400000 */
[----:B------:R-:W-:Y:S01]  /*0960*/  FMUL R27, R27, R9 ;  /* 0x000000091b1b7220 */ /* 0x000fe20000400000 */
[----:B------:R-:W0:Y:S08]  /*0970*/  LDC.64 R4, c[0x0][0x258] ;  /* 0x00009600ff047b82 */ /* 0x000e300000000a00 */
[----:B------:R-:W1:Y:S01]  /*0980*/  LDC.64 R8, c[0x0][0x260] ;  /* 0x00009800ff087b82 */ /* 0x000e620000000a00 */
[--C-:B------:R-:W-:Y:S01]  /*0990*/  FADD R12, R7, -R11.reuse ;  /* 0x8000000b070c7221 */ /* 0x100fe20000000000 */
[----:B------:R-:W-:Y:S01]  /*09a0*/  FADD R15, R15, -R11 ;  /* 0x8000000b0f0f7221 */ /* 0x000fe20000000000 */
[----:B0-----:R-:W-:-:S04]  /*09b0*/  IMAD.WIDE R4, R0, 0x4, R4 ;  /* 0x0000000400047825 */ /* 0x001fc800078e0204 */
[----:B-1----:R-:W-:-:S04]  /*09c0*/  IMAD.WIDE R8, R0, 0x4, R8 ;  /* 0x0000000400087825 */ /* 0x002fc800078e0208 */
[C---:B------:R-:W-:Y:S01]  /*09d0*/  FMUL R0, R26.reuse, R6 ;  /* 0x000000061a007220 */ /* 0x040fe20000400000 */
[----:B------:R-:W-:Y:S01]  /*09e0*/  FMUL R26, R26, R10 ;  /* 0x0000000a1a1a7220 */ /* 0x000fe20000400000 */
[----:B------:R-:W2:Y:S04]  /*09f0*/  LDG.E.EL.128 R4, desc[UR4][R4.64] ;  /* 0x0000000404047981 */ /* 0x000ea8000c2e1d00 */
[----:B------:R-:W2:Y:S01]  /*0a00*/  LDG.E.EL.128 R8, desc[UR4][R8.64] ;  /* 0x0000000408087981 */ /* 0x000ea2000c2e1d00 */
[C-C-:B------:R-:W-:Y:S01]  /*0a10*/  FFMA R24, R23.reuse, R24, R19.reuse ;  /* 0x0000001817187223 */ /* 0x140fe20000000013 */
[----:B------:R-:W-:Y:S01]  /*0a20*/  FFMA R17, R23, R17, R19 ;  /* 0x0000001117117223 */ /* 0x000fe20000000013 */
[C---:B------:R-:W-:Y:S01]  /*0a30*/  FMUL R12, R22.reuse, R12 ;  /* 0x0000000c160c7220 */ /* 0x040fe20000400000 */
[----:B------:R-:W-:Y:S01]  /*0a40*/  FMUL R22, R22, R15 ;  /* 0x0000000f16167220 */ /* 0x000fe20000400000 */
[C-C-:B--2---:R-:W-:Y:S01]  /*0a50*/  FFMA R23, R5.reuse, R14, R9.reuse ;  /* 0x0000000e05177223 */ /* 0x144fe20000000009 */
[C-C-:B------:R-:W-:Y:S01]  /*0a60*/  FFMA R13, R4.reuse, R13, R8.reuse ;  /* 0x0000000d040d7223 */ /* 0x140fe20000000008 */
[----:B------:R-:W-:Y:S01]  /*0a70*/  FFMA R19, R4, R28, R8 ;  /* 0x0000001c04137223 */ /* 0x000fe20000000008 */
[----:B------:R-:W-:-:S02]  /*0a80*/  FFMA R14, R5, R27, R9 ;  /* 0x0000001b050e7223 */ /* 0x000fc40000000009 */
[----:B------:R-:W0:Y:S01]  /*0a90*/  LDC.64 R4, c[0x0][0x210] ;  /* 0x00008400ff047b82 */ /* 0x000e220000000a00 */
[----:B------:R-:W-:Y:S01]  /*0aa0*/  FADD R8, R13, R3 ;  /* 0x000000030d087221 */ /* 0x000fe20000000000 */
[C-C-:B------:R-:W-:Y:S01]  /*0ab0*/  FFMA R0, R6.reuse, R0, R10.reuse ;  /* 0x0000000006007223 */ /* 0x140fe2000000000a */
[----:B------:R-:W-:Y:S01]  /*0ac0*/  FFMA R15, R6, R26, R10 ;  /* 0x0000001a060f7223 */ /* 0x000fe2000000000a */
[C-C-:B------:R-:W-:Y:S01]  /*0ad0*/  FFMA R9, R7.reuse, R12, R11.reuse ;  /* 0x0000000c07097223 */ /* 0x140fe2000000000b */
[----:B------:R-:W-:Y:S01]  /*0ae0*/  FFMA R22, R7, R22, R11 ;  /* 0x0000001607167223 */ /* 0x000fe2000000000b */
[----:B------:R-:W-:Y:S01]  /*0af0*/  FSETP.GEU.AND P6, PT, R3, -R13, PT ;  /* 0x8000000d0300720b */ /* 0x000fe20003fce000 */
[----:B------:R-:W-:Y:S01]  /*0b00*/  FADD R10, R0, R25 ;  /* 0x00000019000a7221 */ /* 0x000fe20000000000 */
[----:B------:R-:W-:Y:S01]  /*0b10*/  FSETP.GEU.AND P5, PT, R20, -R23, PT ;  /* 0x800000171400720b */ /* 0x000fe20003fae000 */
[----:B------:R-:W-:Y:S01]  /*0b20*/  FADD R20, R23, R20 ;  /* 0x0000001417147221 */ /* 0x000fe20000000000 */
[----:B------:R-:W-:Y:S01]  /*0b30*/  FSETP.GEU.AND P3, PT, R16, -R19, PT ;  /* 0x800000131000720b */ /* 0x000fe20003f6e000 */
[----:B------:R-:W-:Y:S01]  /*0b40*/  FADD R16, R19, R16 ;  /* 0x0000001013107221 */ /* 0x000fe20000000000 */
[----:B------:R-:W-:Y:S01]  /*0b50*/  FSETP.GEU.AND P2, PT, R21, -R14, PT ;  /* 0x8000000e1500720b */ /* 0x000fe20003f4e000 */
[----:B------:R-:W-:Y:S01]  /*0b60*/  FADD R14, R14, R21 ;  /* 0x000000150e0e7221 */ /* 0x000fe20000000000 */
[----:B------:R-:W-:Y:S01]  /*0b70*/  FADD R6, R15, R18 ;  /* 0x000000120f067221 */ /* 0x000fe20000000000 */
[----:B------:R-:W-:Y:S01]  /*0b80*/  FADD R7, R22, R17 ;  /* 0x0000001116077221 */ /* 0x000fe20000000000 */
[----:B------:R-:W-:Y:S01]  /*0b90*/  FSEL R8, R8, RZ, P6 ;  /* 0x000000ff08087208 */ /* 0x000fe20003000000 */
[----:B------:R-:W-:Y:S01]  /*0ba0*/  FADD R11, R9, R24 ;  /* 0x00000018090b7221 */ /* 0x000fe20000000000 */
[----:B------:R-:W-:-:S02]  /*0bb0*/  FSETP.GEU.AND P4, PT, R25, -R0, PT ;  /* 0x800000001900720b */ /* 0x000fc40003f8e000 */
[----:B------:R-:W-:Y:S02]  /*0bc0*/  FSETP.GEU.AND P1, PT, R18, -R15, PT ;  /* 0x8000000f1200720b */ /* 0x000fe40003f2e000 */
[----:B------:R-:W-:Y:S02]  /*0bd0*/  FSETP.GEU.AND P0, PT, R17, -R22, PT ;  /* 0x800000161100720b */ /* 0x000fe40003f0e000 */
[----:B------:R-:W-:Y:S01]  /*0be0*/  FSETP.GEU.AND P6, PT, R24, -R9, PT ;  /* 0x800000091800720b */ /* 0x000fe20003fce000 */
[----:B0-----:R-:W-:Y:S01]  /*0bf0*/  IMAD.WIDE R2, R2, 0x4, R4 ;  /* 0x0000000402027825 */ /* 0x001fe200078e0204 */
[----:B------:R-:W-:Y:S02]  /*0c00*/  FSEL R9, R20, RZ, P5 ;  /* 0x000000ff14097208 */ /* 0x000fe40002800000 */
[----:B------:R-:W-:Y:S02]  /*0c10*/  FSEL R10, R10, RZ, P4 ;  /* 0x000000ff0a0a7208 */ /* 0x000fe40002000000 */
[----:B------:R-:W-:-:S02]  /*0c20*/  FSEL R4, R16, RZ, P3 ;  /* 0x000000ff10047208 */ /* 0x000fc40001800000 */
[----:B------:R-:W-:Y:S02]  /*0c30*/  FSEL R5, R14, RZ, P2 ;  /* 0x000000ff0e057208 */ /* 0x000fe40001000000 */
[----:B------:R-:W-:Y:S02]  /*0c40*/  FSEL R6, R6, RZ, P1 ;  /* 0x000000ff06067208 */ /* 0x000fe40000800000 */
[----:B------:R-:W-:Y:S02]  /*0c50*/  FSEL R11, R11, RZ, P6 ;  /* 0x000000ff0b0b7208 */ /* 0x000fe40003000000 */
[----:B------:R-:W-:-:S03]  /*0c60*/  FSEL R7, R7, RZ, P0 ;  /* 0x000000ff07077208 */ /* 0x000fc60000000000 */
[----:B------:R-:W-:Y:S04]  /*0c70*/  STG.E.128 desc[UR4][R2.64], R8 ;  /* 0x0000000802007986 */ /* 0x000fe8000c101d04 */
[----:B------:R-:W-:Y:S01]  /*0c80*/  STG.E.128 desc[UR4][R2.64+0x800], R4 ;  /* 0x0008000402007986 */ /* 0x000fe2000c101d04 */
[----:B------:R-:W-:Y:S05]  /*0c90*/  EXIT ;  /* 0x000000000000794d */ /* 0x000fea0003800000 */
.L_x_0:
[----:B------:R-:W-:-:S00]  /*0ca0*/  BRA `(.L_x_0) ;  /* 0xfffffffc00fc7947 */ /* 0x000fc0000383ffff */
[----:B------:R-:W-:-:S00]  /*0cb0*/  NOP ;  /* 0x0000000000007918 */ /* 0x000fc00000000000 */
        /* <DEDUP_REMOVED lines=12> */
.L_x_1:


//--------------------- .nv.global.init           --------------------------
	.section	.nv.global.init,"aw",@progbits
.nv.global.init:
	.type		_$_str,@object
	.size		_$_str,(_$_str_$_2 - _$_str)
_$_str:
        /*0000*/ 	.byte	0x5f, 0x5f, 0x43, 0x55, 0x44, 0x41, 0x5f, 0x46, 0x54, 0x5a, 0x00
	.type		_$_str_$_2,@object
	.size		_$_str_$_2,(.L_1 - _$_str_$_2)
_$_str_$_2:
        /*000b*/ 	.byte	0x5f, 0x5f, 0x43, 0x55, 0x44, 0x41, 0x5f, 0x50, 0x52, 0x45, 0x43, 0x5f, 0x53, 0x51, 0x52, 0x54
        /*001b*/ 	.byte	0x00
.L_1:


//--------------------- .nv.constant0.triton_poi_fused__native_batch_norm_legit_no_training_add_relu_11 --------------------------
	.section	.nv.constant0.triton_poi_fused__native_batch_norm_legit_no_training_add_relu_11,"a",@progbits
	.sectionflags	@""
	.align	4
.nv.constant0.triton_poi_fused__native_batch_norm_legit_no_training_add_relu_11:
	.zero		620
